//
// Generated by NVIDIA NVVM Compiler
//
// Compiler Build ID: CL-36424714
// Cuda compilation tools, release 13.0, V13.0.88
// Based on NVVM 20.0.0
//

.version 9.0
.target sm_100
.address_size 64

	// .globl	_Z15closestNodeCUDAPiS_S_S_S_S_S_i
// _ZZ15closestNodeCUDAPiS_S_S_S_S_S_iE5cache has been demoted
// _ZZ15closestNodeCUDAPiS_S_S_S_S_S_iE10cacheIndex has been demoted

.visible .entry _Z15closestNodeCUDAPiS_S_S_S_S_S_i(
	.param .u64 .ptr .align 1 _Z15closestNodeCUDAPiS_S_S_S_S_S_i_param_0,
	.param .u64 .ptr .align 1 _Z15closestNodeCUDAPiS_S_S_S_S_S_i_param_1,
	.param .u64 .ptr .align 1 _Z15closestNodeCUDAPiS_S_S_S_S_S_i_param_2,
	.param .u64 .ptr .align 1 _Z15closestNodeCUDAPiS_S_S_S_S_S_i_param_3,
	.param .u64 .ptr .align 1 _Z15closestNodeCUDAPiS_S_S_S_S_S_i_param_4,
	.param .u64 .ptr .align 1 _Z15closestNodeCUDAPiS_S_S_S_S_S_i_param_5,
	.param .u64 .ptr .align 1 _Z15closestNodeCUDAPiS_S_S_S_S_S_i_param_6,
	.param .u32 _Z15closestNodeCUDAPiS_S_S_S_S_S_i_param_7
)
{
	.reg .pred 	%p<34>;
	.reg .b32 	%r<104>;
	.reg .b64 	%rd<66>;
	// demoted variable
	.shared .align 4 .b8 _ZZ15closestNodeCUDAPiS_S_S_S_S_S_iE5cache[2048];
	// demoted variable
	.shared .align 4 .b8 _ZZ15closestNodeCUDAPiS_S_S_S_S_S_iE10cacheIndex[2048];
	ld.param.u64 	%rd20, [_Z15closestNodeCUDAPiS_S_S_S_S_S_i_param_0];
	ld.param.u64 	%rd21, [_Z15closestNodeCUDAPiS_S_S_S_S_S_i_param_1];
	ld.param.u64 	%rd24, [_Z15closestNodeCUDAPiS_S_S_S_S_S_i_param_2];
	ld.param.u64 	%rd25, [_Z15closestNodeCUDAPiS_S_S_S_S_S_i_param_3];
	ld.param.u64 	%rd22, [_Z15closestNodeCUDAPiS_S_S_S_S_S_i_param_4];
	ld.param.u64 	%rd26, [_Z15closestNodeCUDAPiS_S_S_S_S_S_i_param_5];
	ld.param.u64 	%rd23, [_Z15closestNodeCUDAPiS_S_S_S_S_S_i_param_6];
	ld.param.u32 	%r42, [_Z15closestNodeCUDAPiS_S_S_S_S_S_i_param_7];
	cvta.to.global.u64 	%rd1, %rd25;
	cvta.to.global.u64 	%rd2, %rd24;
	cvta.to.global.u64 	%rd3, %rd26;
	mov.u32 	%r1, %ctaid.x;
	mov.u32 	%r98, %ntid.x;
	mov.u32 	%r3, %tid.x;
	mad.lo.s32 	%r4, %r1, %r98, %r3;
	setp.ge.u32 	%p1, %r4, %r42;
	shl.b32 	%r43, %r3, 2;
	mov.u32 	%r44, _ZZ15closestNodeCUDAPiS_S_S_S_S_S_iE5cache;
	add.s32 	%r5, %r44, %r43;
	mov.u32 	%r45, _ZZ15closestNodeCUDAPiS_S_S_S_S_S_iE10cacheIndex;
	add.s32 	%r6, %r45, %r43;
	@%p1 bra 	$L__BB0_5;
	cvta.to.global.u64 	%rd27, %rd22;
	mul.wide.u32 	%rd28, %r4, 4;
	add.s64 	%rd29, %rd27, %rd28;
	ld.global.u32 	%r7, [%rd29];
	setp.eq.s32 	%p2, %r7, 2147483647;
	@%p2 bra 	$L__BB0_4;
	add.s64 	%rd31, %rd3, %rd28;
	ld.global.u32 	%r46, [%rd31];
	setp.ne.s32 	%p3, %r46, 0;
	@%p3 bra 	$L__BB0_4;
	st.shared.u32 	[%r5], %r7;
	st.shared.u32 	[%r6], %r4;
	bra.uni 	$L__BB0_5;
$L__BB0_4:
	mov.b32 	%r47, 2147483647;
	st.shared.u32 	[%r5], %r47;
	mov.b32 	%r48, -1;
	st.shared.u32 	[%r6], %r48;
$L__BB0_5:
	bar.sync 	0;
	setp.lt.u32 	%p4, %r98, 2;
	@%p4 bra 	$L__BB0_10;
$L__BB0_6:
	mov.u32 	%r8, %r98;
	shr.u32 	%r98, %r8, 1;
	setp.ge.u32 	%p5, %r3, %r98;
	@%p5 bra 	$L__BB0_9;
	shl.b32 	%r10, %r98, 2;
	add.s32 	%r49, %r5, %r10;
	ld.shared.u32 	%r11, [%r49];
	ld.shared.u32 	%r50, [%r5];
	setp.ge.s32 	%p6, %r11, %r50;
	@%p6 bra 	$L__BB0_9;
	st.shared.u32 	[%r5], %r11;
	add.s32 	%r51, %r6, %r10;
	ld.shared.u32 	%r52, [%r51];
	st.shared.u32 	[%r6], %r52;
$L__BB0_9:
	bar.sync 	0;
	setp.gt.u32 	%p7, %r8, 3;
	@%p7 bra 	$L__BB0_6;
$L__BB0_10:
	setp.ne.s32 	%p8, %r3, 0;
	@%p8 bra 	$L__BB0_12;
	ld.shared.u32 	%r53, [_ZZ15closestNodeCUDAPiS_S_S_S_S_S_iE5cache];
	mul.wide.u32 	%rd32, %r1, 4;
	add.s64 	%rd33, %rd2, %rd32;
	st.global.u32 	[%rd33], %r53;
	ld.shared.u32 	%r54, [_ZZ15closestNodeCUDAPiS_S_S_S_S_S_iE10cacheIndex];
	add.s64 	%rd34, %rd1, %rd32;
	st.global.u32 	[%rd34], %r54;
$L__BB0_12:
	or.b32  	%r55, %r3, %r1;
	setp.ne.s32 	%p9, %r55, 0;
	@%p9 bra 	$L__BB0_56;
	mov.b32 	%r99, 16;
$L__BB0_14:
	mov.u32 	%r12, %r99;
	add.s32 	%r58, %r12, -1;
	and.b32  	%r13, %r12, 7;
	setp.lt.u32 	%p10, %r58, 7;
	mov.b32 	%r102, 0;
	@%p10 bra 	$L__BB0_33;
	and.b32  	%r102, %r12, 24;
	and.b32  	%r59, %r12, -8;
	neg.s32 	%r100, %r59;
	mul.wide.u32 	%rd65, %r12, 4;
	mov.b64 	%rd64, 0;
$L__BB0_16:
	.pragma "nounroll";
	add.s64 	%rd7, %rd2, %rd65;
	ld.global.u32 	%r17, [%rd7];
	add.s64 	%rd8, %rd2, %rd64;
	ld.global.u32 	%r60, [%rd8];
	setp.ge.s32 	%p11, %r17, %r60;
	add.s64 	%rd9, %rd1, %rd65;
	add.s64 	%rd10, %rd1, %rd64;
	@%p11 bra 	$L__BB0_18;
	st.global.u32 	[%rd8], %r17;
	ld.global.u32 	%r61, [%rd9];
	st.global.u32 	[%rd10], %r61;
$L__BB0_18:
	ld.global.u32 	%r18, [%rd7+4];
	ld.global.u32 	%r62, [%rd8+4];
	setp.ge.s32 	%p12, %r18, %r62;
	@%p12 bra 	$L__BB0_20;
	st.global.u32 	[%rd8+4], %r18;
	ld.global.u32 	%r63, [%rd9+4];
	st.global.u32 	[%rd10+4], %r63;
$L__BB0_20:
	ld.global.u32 	%r19, [%rd7+8];
	ld.global.u32 	%r64, [%rd8+8];
	setp.ge.s32 	%p13, %r19, %r64;
	@%p13 bra 	$L__BB0_22;
	st.global.u32 	[%rd8+8], %r19;
	ld.global.u32 	%r65, [%rd9+8];
	st.global.u32 	[%rd10+8], %r65;
$L__BB0_22:
	ld.global.u32 	%r20, [%rd7+12];
	ld.global.u32 	%r66, [%rd8+12];
	setp.ge.s32 	%p14, %r20, %r66;
	@%p14 bra 	$L__BB0_24;
	st.global.u32 	[%rd8+12], %r20;
	ld.global.u32 	%r67, [%rd9+12];
	st.global.u32 	[%rd10+12], %r67;
$L__BB0_24:
	ld.global.u32 	%r21, [%rd7+16];
	ld.global.u32 	%r68, [%rd8+16];
	setp.ge.s32 	%p15, %r21, %r68;
	@%p15 bra 	$L__BB0_26;
	st.global.u32 	[%rd8+16], %r21;
	ld.global.u32 	%r69, [%rd9+16];
	st.global.u32 	[%rd10+16], %r69;
$L__BB0_26:
	ld.global.u32 	%r22, [%rd7+20];
	ld.global.u32 	%r70, [%rd8+20];
	setp.ge.s32 	%p16, %r22, %r70;
	@%p16 bra 	$L__BB0_28;
	st.global.u32 	[%rd8+20], %r22;
	ld.global.u32 	%r71, [%rd9+20];
	st.global.u32 	[%rd10+20], %r71;
$L__BB0_28:
	ld.global.u32 	%r23, [%rd7+24];
	ld.global.u32 	%r72, [%rd8+24];
	setp.ge.s32 	%p17, %r23, %r72;
	@%p17 bra 	$L__BB0_30;
	st.global.u32 	[%rd8+24], %r23;
	ld.global.u32 	%r73, [%rd9+24];
	st.global.u32 	[%rd10+24], %r73;
$L__BB0_30:
	ld.global.u32 	%r24, [%rd7+28];
	ld.global.u32 	%r74, [%rd8+28];
	setp.ge.s32 	%p18, %r24, %r74;
	@%p18 bra 	$L__BB0_32;
	st.global.u32 	[%rd8+28], %r24;
	ld.global.u32 	%r75, [%rd9+28];
	st.global.u32 	[%rd10+28], %r75;
$L__BB0_32:
	add.s32 	%r100, %r100, 8;
	add.s64 	%rd65, %rd65, 32;
	add.s64 	%rd64, %rd64, 32;
	setp.ne.s32 	%p19, %r100, 0;
	@%p19 bra 	$L__BB0_16;
$L__BB0_33:
	setp.eq.s32 	%p20, %r13, 0;
	@%p20 bra 	$L__BB0_54;
	and.b32  	%r27, %r12, 3;
	setp.lt.u32 	%p21, %r13, 4;
	@%p21 bra 	$L__BB0_44;
	add.s32 	%r76, %r102, %r12;
	mul.wide.u32 	%rd36, %r76, 4;
	add.s64 	%rd37, %rd2, %rd36;
	ld.global.u32 	%r28, [%rd37];
	mul.wide.u32 	%rd38, %r102, 4;
	add.s64 	%rd13, %rd2, %rd38;
	ld.global.u32 	%r77, [%rd13];
	setp.ge.s32 	%p22, %r28, %r77;
	add.s64 	%rd14, %rd1, %rd38;
	@%p22 bra 	$L__BB0_37;
	st.global.u32 	[%rd13], %r28;
	mul.wide.s32 	%rd39, %r12, 4;
	add.s64 	%rd40, %rd14, %rd39;
	ld.global.u32 	%r78, [%rd40];
	st.global.u32 	[%rd14], %r78;
$L__BB0_37:
	shl.b32 	%r79, %r12, 2;
	cvt.u64.u32 	%rd41, %r79;
	add.s64 	%rd15, %rd13, %rd41;
	ld.global.u32 	%r29, [%rd15+4];
	ld.global.u32 	%r80, [%rd13+4];
	setp.ge.s32 	%p23, %r29, %r80;
	mul.wide.u32 	%rd42, %r12, 4;
	add.s64 	%rd16, %rd14, %rd42;
	@%p23 bra 	$L__BB0_39;
	st.global.u32 	[%rd13+4], %r29;
	ld.global.u32 	%r81, [%rd16+4];
	st.global.u32 	[%rd14+4], %r81;
$L__BB0_39:
	ld.global.u32 	%r30, [%rd15+8];
	ld.global.u32 	%r82, [%rd13+8];
	setp.ge.s32 	%p24, %r30, %r82;
	@%p24 bra 	$L__BB0_41;
	st.global.u32 	[%rd13+8], %r30;
	ld.global.u32 	%r83, [%rd16+8];
	st.global.u32 	[%rd14+8], %r83;
$L__BB0_41:
	ld.global.u32 	%r31, [%rd15+12];
	ld.global.u32 	%r84, [%rd13+12];
	setp.ge.s32 	%p25, %r31, %r84;
	@%p25 bra 	$L__BB0_43;
	st.global.u32 	[%rd13+12], %r31;
	ld.global.u32 	%r85, [%rd16+12];
	st.global.u32 	[%rd14+12], %r85;
$L__BB0_43:
	add.s32 	%r102, %r102, 4;
$L__BB0_44:
	setp.eq.s32 	%p26, %r27, 0;
	@%p26 bra 	$L__BB0_54;
	setp.eq.s32 	%p27, %r27, 1;
	@%p27 bra 	$L__BB0_51;
	add.s32 	%r34, %r102, %r12;
	mul.wide.u32 	%rd43, %r34, 4;
	add.s64 	%rd44, %rd2, %rd43;
	ld.global.u32 	%r35, [%rd44];
	mul.wide.u32 	%rd45, %r102, 4;
	add.s64 	%rd17, %rd2, %rd45;
	ld.global.u32 	%r86, [%rd17];
	setp.ge.s32 	%p28, %r35, %r86;
	add.s64 	%rd18, %rd1, %rd45;
	@%p28 bra 	$L__BB0_48;
	st.global.u32 	[%rd17], %r35;
	add.s64 	%rd47, %rd1, %rd43;
	ld.global.u32 	%r87, [%rd47];
	st.global.u32 	[%rd18], %r87;
$L__BB0_48:
	shl.b32 	%r88, %r12, 2;
	cvt.u64.u32 	%rd48, %r88;
	add.s64 	%rd49, %rd17, %rd48;
	ld.global.u32 	%r36, [%rd49+4];
	ld.global.u32 	%r89, [%rd17+4];
	setp.ge.s32 	%p29, %r36, %r89;
	@%p29 bra 	$L__BB0_50;
	st.global.u32 	[%rd17+4], %r36;
	mul.wide.u32 	%rd50, %r12, 4;
	add.s64 	%rd51, %rd18, %rd50;
	ld.global.u32 	%r90, [%rd51+4];
	st.global.u32 	[%rd18+4], %r90;
$L__BB0_50:
	add.s32 	%r102, %r102, 2;
$L__BB0_51:
	and.b32  	%r91, %r12, 1;
	setp.eq.b32 	%p30, %r91, 1;
	not.pred 	%p31, %p30;
	@%p31 bra 	$L__BB0_54;
	add.s32 	%r39, %r102, %r12;
	mul.wide.u32 	%rd52, %r39, 4;
	add.s64 	%rd53, %rd2, %rd52;
	ld.global.u32 	%r40, [%rd53];
	mul.wide.u32 	%rd54, %r102, 4;
	add.s64 	%rd19, %rd2, %rd54;
	ld.global.u32 	%r92, [%rd19];
	setp.ge.s32 	%p32, %r40, %r92;
	@%p32 bra 	$L__BB0_54;
	st.global.u32 	[%rd19], %r40;
	add.s64 	%rd56, %rd1, %rd52;
	ld.global.u32 	%r93, [%rd56];
	add.s64 	%rd58, %rd1, %rd54;
	st.global.u32 	[%rd58], %r93;
$L__BB0_54:
	bar.sync 	0;
	shr.u32 	%r99, %r12, 1;
	setp.gt.u32 	%p33, %r12, 1;
	@%p33 bra 	$L__BB0_14;
	cvta.to.global.u64 	%rd59, %rd21;
	ld.global.u32 	%r94, [%rd2];
	cvta.to.global.u64 	%rd60, %rd20;
	st.global.u32 	[%rd60], %r94;
	ld.global.u32 	%r95, [%rd1];
	st.global.u32 	[%rd59], %r95;
	cvta.to.global.u64 	%rd61, %rd23;
	st.global.u32 	[%rd61], %r95;
	ld.global.u32 	%r96, [%rd59];
	mul.wide.s32 	%rd62, %r96, 4;
	add.s64 	%rd63, %rd3, %rd62;
	mov.b32 	%r97, 1;
	st.global.u32 	[%rd63], %r97;
$L__BB0_56:
	bar.sync 	0;
	ret;

}
	// .globl	_Z9cudaRelaxPiS_S_S_
.visible .entry _Z9cudaRelaxPiS_S_S_(
	.param .u64 .ptr .align 1 _Z9cudaRelaxPiS_S_S__param_0,
	.param .u64 .ptr .align 1 _Z9cudaRelaxPiS_S_S__param_1,
	.param .u64 .ptr .align 1 _Z9cudaRelaxPiS_S_S__param_2,
	.param .u64 .ptr .align 1 _Z9cudaRelaxPiS_S_S__param_3
)
{
	.reg .pred 	%p<4>;
	.reg .b32 	%r<13>;
	.reg .b64 	%rd<17>;

	ld.param.u64 	%rd4, [_Z9cudaRelaxPiS_S_S__param_0];
	ld.param.u64 	%rd5, [_Z9cudaRelaxPiS_S_S__param_1];
	ld.param.u64 	%rd3, [_Z9cudaRelaxPiS_S_S__param_2];
	ld.param.u64 	%rd6, [_Z9cudaRelaxPiS_S_S__param_3];
	cvta.to.global.u64 	%rd1, %rd5;
	cvta.to.global.u64 	%rd7, %rd4;
	cvta.to.global.u64 	%rd8, %rd6;
	mov.u32 	%r3, %ctaid.x;
	mov.u32 	%r4, %ntid.x;
	mov.u32 	%r5, %tid.x;
	mad.lo.s32 	%r1, %r3, %r4, %r5;
	ld.global.u32 	%r6, [%rd8];
	shl.b32 	%r7, %r6, 14;
	add.s32 	%r8, %r7, %r1;
	mul.wide.s32 	%rd9, %r8, 4;
	add.s64 	%rd10, %rd7, %rd9;
	ld.global.u32 	%r9, [%rd10];
	mul.wide.s32 	%rd11, %r6, 4;
	add.s64 	%rd12, %rd1, %rd11;
	ld.global.u32 	%r10, [%rd12];
	add.s32 	%r2, %r10, %r9;
	setp.eq.s32 	%p1, %r9, 0;
	@%p1 bra 	$L__BB1_4;
	cvta.to.global.u64 	%rd13, %rd3;
	mul.wide.s32 	%rd14, %r1, 4;
	add.s64 	%rd15, %rd13, %rd14;
	ld.global.u32 	%r11, [%rd15];
	setp.eq.s32 	%p2, %r11, 1;
	@%p2 bra 	$L__BB1_4;
	add.s64 	%rd2, %rd1, %rd14;
	ld.global.u32 	%r12, [%rd2];
	setp.ge.s32 	%p3, %r2, %r12;
	@%p3 bra 	$L__BB1_4;
	st.global.u32 	[%rd2], %r2;
$L__BB1_4:
	ret;

}


// ===== COMPILED SASS (sm_100) =====

	.target	sm_100

	.elftype	@"ET_EXEC"


//--------------------- .note.nv.tkinfo           --------------------------
	.section	.note.nv.tkinfo,"",@"SHT_NOTE"
	.sectionflags	@"SHF_NOTE_NV_TKINFO"
	.tkinfo
        /*0018*/ 	.word	0x00000002
        /*0030*/ 	.string	""
        /*0030*/ 	.string	"ptxas"
        /*0030*/ 	.string	"Cuda compilation tools, release 13.0, V13.0.88"
        /*0030*/ 	.string	"Build cuda_13.0.r13.0/compiler.36424714_0"
        /*0030*/ 	.string	"-arch sm_100 -m 64 "



//--------------------- .note.nv.cuinfo           --------------------------
	.section	.note.nv.cuinfo,"",@"SHT_NOTE"
	.sectionflags	@"SHF_NOTE_NV_CUINFO"
        /*0018*/ 	.short	0x0002
        /*001a*/ 	.short	0x0064
        /*001c*/ 	.short	0x0082
	.zero		2


//--------------------- .nv.info                  --------------------------
	.section	.nv.info,"",@"SHT_CUDA_INFO"
	.align	4


	//----- nvinfo : EIATTR_REGCOUNT
	.align		4
        /*0000*/ 	.byte	0x04, 0x2f
        /*0002*/ 	.short	(.L_1 - .L_0)
	.align		4
.L_0:
        /*0004*/ 	.word	index@(_Z15closestNodeCUDAPiS_S_S_S_S_S_i)
        /*0008*/ 	.word	0x0000001c


	//----- nvinfo : EIATTR_FRAME_SIZE
	.align		4
.L_1:
        /*000c*/ 	.byte	0x04, 0x11
        /*000e*/ 	.short	(.L_3 - .L_2)
	.align		4
.L_2:
        /*0010*/ 	.word	index@(_Z15closestNodeCUDAPiS_S_S_S_S_S_i)
        /*0014*/ 	.word	0x00000000


	//----- nvinfo : EIATTR_REGCOUNT
	.align		4
.L_3:
        /*0018*/ 	.byte	0x04, 0x2f
        /*001a*/ 	.short	(.L_5 - .L_4)
	.align		4
.L_4:
        /*001c*/ 	.word	index@(_Z9cudaRelaxPiS_S_S_)
        /*0020*/ 	.word	0x0000000e


	//----- nvinfo : EIATTR_FRAME_SIZE
	.align		4
.L_5:
        /*0024*/ 	.byte	0x04, 0x11
        /*0026*/ 	.short	(.L_7 - .L_6)
	.align		4
.L_6:
        /*0028*/ 	.word	index@(_Z9cudaRelaxPiS_S_S_)
        /*002c*/ 	.word	0x00000000


	//----- nvinfo : EIATTR_MIN_STACK_SIZE
	.align		4
.L_7:
        /*0030*/ 	.byte	0x04, 0x12
        /*0032*/ 	.short	(.L_9 - .L_8)
	.align		4
.L_8:
        /*0034*/ 	.word	index@(_Z9cudaRelaxPiS_S_S_)
        /*0038*/ 	.word	0x00000000


	//----- nvinfo : EIATTR_MIN_STACK_SIZE
	.align		4
.L_9:
        /*003c*/ 	.byte	0x04, 0x12
        /*003e*/ 	.short	(.L_11 - .L_10)
	.align		4
.L_10:
        /*0040*/ 	.word	index@(_Z15closestNodeCUDAPiS_S_S_S_S_S_i)
        /*0044*/ 	.word	0x00000000
.L_11:


//--------------------- .nv.compat                --------------------------
	.section	.nv.compat,"",@"SHT_CUDA_COMPAT_INFO"
	.align	4
        /*0000*/ 	.byte	0x02, 0x09, 0x00, 0x00, 0x02, 0x02, 0x01, 0x00, 0x02, 0x05, 0x05, 0x00, 0x03, 0x07, 0x01, 0x01
        /*0010*/ 	.byte	0x02, 0x03, 0x00, 0x00, 0x02, 0x06, 0x01, 0x00, 0x04, 0x0b, 0x08, 0x00, 0x09, 0x00, 0x00, 0x00
        /*0020*/ 	.byte	0x00, 0x00, 0x00, 0x00


//--------------------- .nv.info._Z9cudaRelaxPiS_S_S_ --------------------------
	.section	.nv.info._Z9cudaRelaxPiS_S_S_,"",@"SHT_CUDA_INFO"
	.sectionflags	@""
	.align	4


	//----- nvinfo : EIATTR_CUDA_API_VERSION
	.align		4
        /*0000*/ 	.byte	0x04, 0x37
        /*0002*/ 	.short	(.L_13 - .L_12)
.L_12:
        /*0004*/ 	.word	0x00000082


	//----- nvinfo : EIATTR_KPARAM_INFO
	.align		4
.L_13:
        /*0008*/ 	.byte	0x04, 0x17
        /*000a*/ 	.short	(.L_15 - .L_14)
.L_14:
        /*000c*/ 	.word	0x00000000
        /*0010*/ 	.short	0x0003
        /*0012*/ 	.short	0x0018
        /*0014*/ 	.byte	0x00, 0xf5, 0x21, 0x00


	//----- nvinfo : EIATTR_KPARAM_INFO
	.align		4
.L_15:
        /*0018*/ 	.byte	0x04, 0x17
        /*001a*/ 	.short	(.L_17 - .L_16)
.L_16:
        /*001c*/ 	.word	0x00000000
        /*0020*/ 	.short	0x0002
        /*0022*/ 	.short	0x0010
        /*0024*/ 	.byte	0x00, 0xf5, 0x21, 0x00


	//----- nvinfo : EIATTR_KPARAM_INFO
	.align		4
.L_17:
        /*0028*/ 	.byte	0x04, 0x17
        /*002a*/ 	.short	(.L_19 - .L_18)
.L_18:
        /*002c*/ 	.word	0x00000000
        /*0030*/ 	.short	0x0001
        /*0032*/ 	.short	0x0008
        /*0034*/ 	.byte	0x00, 0xf5, 0x21, 0x00


	//----- nvinfo : EIATTR_KPARAM_INFO
	.align		4
.L_19:
        /*0038*/ 	.byte	0x04, 0x17
        /*003a*/ 	.short	(.L_21 - .L_20)
.L_20:
        /*003c*/ 	.word	0x00000000
        /*0040*/ 	.short	0x0000
        /*0042*/ 	.short	0x0000
        /*0044*/ 	.byte	0x00, 0xf5, 0x21, 0x00


	//----- nvinfo : EIATTR_SPARSE_MMA_MASK
	.align		4
.L_21:
        /*0048*/ 	.byte	0x03, 0x50
        /*004a*/ 	.short	0x0000


	//----- nvinfo : EIATTR_MAXREG_COUNT
	.align		4
        /*004c*/ 	.byte	0x03, 0x1b
        /*004e*/ 	.short	0x00ff


	//----- nvinfo : EIATTR_MERCURY_ISA_VERSION
	.align		4
        /*0050*/ 	.byte	0x03, 0x5f
        /*0052*/ 	.short	0x0101


	//----- nvinfo : EIATTR_VRC_CTA_INIT_COUNT
	.align		4
        /*0054*/ 	.byte	0x02, 0x4a
	.zero		1
	.zero		1


	//----- nvinfo : EIATTR_EXIT_INSTR_OFFSETS
	.align		4
        /*0058*/ 	.byte	0x04, 0x1c
        /*005a*/ 	.short	(.L_23 - .L_22)


	//   ....[0]....
.L_22:
        /*005c*/ 	.word	0x00000100


	//   ....[1]....
        /*0060*/ 	.word	0x00000150


	//   ....[2]....
        /*0064*/ 	.word	0x000001a0


	//   ....[3]....
        /*0068*/ 	.word	0x000001c0


	//----- nvinfo : EIATTR_CBANK_PARAM_SIZE
	.align		4
.L_23:
        /*006c*/ 	.byte	0x03, 0x19
        /*006e*/ 	.short	0x0020


	//----- nvinfo : EIATTR_PARAM_CBANK
	.align		4
        /*0070*/ 	.byte	0x04, 0x0a
        /*0072*/ 	.short	(.L_25 - .L_24)
	.align		4
.L_24:
        /*0074*/ 	.word	index@(.nv.constant0._Z9cudaRelaxPiS_S_S_)
        /*0078*/ 	.short	0x0380
        /*007a*/ 	.short	0x0020


	//----- nvinfo : EIATTR_SW_WAR
	.align		4
.L_25:
        /*007c*/ 	.byte	0x04, 0x36
        /*007e*/ 	.short	(.L_27 - .L_26)
.L_26:
        /*0080*/ 	.word	0x00000008
.L_27:


//--------------------- .nv.info._Z15closestNodeCUDAPiS_S_S_S_S_S_i --------------------------
	.section	.nv.info._Z15closestNodeCUDAPiS_S_S_S_S_S_i,"",@"SHT_CUDA_INFO"
	.sectionflags	@""
	.align	4


	//----- nvinfo : EIATTR_CUDA_API_VERSION
	.align		4
        /*0000*/ 	.byte	0x04, 0x37
        /*0002*/ 	.short	(.L_29 - .L_28)
.L_28:
        /*0004*/ 	.word	0x00000082


	//----- nvinfo : EIATTR_KPARAM_INFO
	.align		4
.L_29:
        /*0008*/ 	.byte	0x04, 0x17
        /*000a*/ 	.short	(.L_31 - .L_30)
.L_30:
        /*000c*/ 	.word	0x00000000
        /*0010*/ 	.short	0x0007
        /*0012*/ 	.short	0x0038
        /*0014*/ 	.byte	0x00, 0xf0, 0x11, 0x00


	//----- nvinfo : EIATTR_KPARAM_INFO
	.align		4
.L_31:
        /*0018*/ 	.byte	0x04, 0x17
        /*001a*/ 	.short	(.L_33 - .L_32)
.L_32:
        /*001c*/ 	.word	0x00000000
        /*0020*/ 	.short	0x0006
        /*0022*/ 	.short	0x0030
        /*0024*/ 	.byte	0x00, 0xf5, 0x21, 0x00


	//----- nvinfo : EIATTR_KPARAM_INFO
	.align		4
.L_33:
        /*0028*/ 	.byte	0x04, 0x17
        /*002a*/ 	.short	(.L_35 - .L_34)
.L_34:
        /*002c*/ 	.word	0x00000000
        /*0030*/ 	.short	0x0005
        /*0032*/ 	.short	0x0028
        /*0034*/ 	.byte	0x00, 0xf5, 0x21, 0x00


	//----- nvinfo : EIATTR_KPARAM_INFO
	.align		4
.L_35:
        /*0038*/ 	.byte	0x04, 0x17
        /*003a*/ 	.short	(.L_37 - .L_36)
.L_36:
        /*003c*/ 	.word	0x00000000
        /*0040*/ 	.short	0x0004
        /*0042*/ 	.short	0x0020
        /*0044*/ 	.byte	0x00, 0xf5, 0x21, 0x00


	//----- nvinfo : EIATTR_KPARAM_INFO
	.align		4
.L_37:
        /*0048*/ 	.byte	0x04, 0x17
        /*004a*/ 	.short	(.L_39 - .L_38)
.L_38:
        /*004c*/ 	.word	0x00000000
        /*0050*/ 	.short	0x0003
        /*0052*/ 	.short	0x0018
        /*0054*/ 	.byte	0x00, 0xf5, 0x21, 0x00


	//----- nvinfo : EIATTR_KPARAM_INFO
	.align		4
.L_39:
        /*0058*/ 	.byte	0x04, 0x17
        /*005a*/ 	.short	(.L_41 - .L_40)
.L_40:
        /*005c*/ 	.word	0x00000000
        /*0060*/ 	.short	0x0002
        /*0062*/ 	.short	0x0010
        /*0064*/ 	.byte	0x00, 0xf5, 0x21, 0x00


	//----- nvinfo : EIATTR_KPARAM_INFO
	.align		4
.L_41:
        /*0068*/ 	.byte	0x04, 0x17
        /*006a*/ 	.short	(.L_43 - .L_42)
.L_42:
        /*006c*/ 	.word	0x00000000
        /*0070*/ 	.short	0x0001
        /*0072*/ 	.short	0x0008
        /*0074*/ 	.byte	0x00, 0xf5, 0x21, 0x00


	//----- nvinfo : EIATTR_KPARAM_INFO
	.align		4
.L_43:
        /*0078*/ 	.byte	0x04, 0x17
        /*007a*/ 	.short	(.L_45 - .L_44)
.L_44:
        /*007c*/ 	.word	0x00000000
        /*0080*/ 	.short	0x0000
        /*0082*/ 	.short	0x0000
        /*0084*/ 	.byte	0x00, 0xf5, 0x21, 0x00


	//----- nvinfo : EIATTR_SPARSE_MMA_MASK
	.align		4
.L_45:
        /*0088*/ 	.byte	0x03, 0x50
        /*008a*/ 	.short	0x0000


	//----- nvinfo : EIATTR_MAXREG_COUNT
	.align		4
        /*008c*/ 	.byte	0x03, 0x1b
        /*008e*/ 	.short	0x00ff


	//----- nvinfo : EIATTR_NUM_BARRIERS
	.align		4
        /*0090*/ 	.byte	0x02, 0x4c
        /*0092*/ 	.byte	0x01
	.zero		1


	//----- nvinfo : EIATTR_MERCURY_ISA_VERSION
	.align		4
        /*0094*/ 	.byte	0x03, 0x5f
        /*0096*/ 	.short	0x0101


	//----- nvinfo : EIATTR_VRC_CTA_INIT_COUNT
	.align		4
        /*0098*/ 	.byte	0x02, 0x4a
	.zero		1
	.zero		1


	//----- nvinfo : EIATTR_EXIT_INSTR_OFFSETS
	.align		4
        /*009c*/ 	.byte	0x04, 0x1c
        /*009e*/ 	.short	(.L_47 - .L_46)


	//   ....[0]....
.L_46:
        /*00a0*/ 	.word	0x00001040


	//----- nvinfo : EIATTR_CRS_STACK_SIZE
	.align		4
.L_47:
        /*00a4*/ 	.byte	0x04, 0x1e
        /*00a6*/ 	.short	(.L_49 - .L_48)
.L_48:
        /*00a8*/ 	.word	0x00000000


	//----- nvinfo : EIATTR_CBANK_PARAM_SIZE
	.align		4
.L_49:
        /*00ac*/ 	.byte	0x03, 0x19
        /*00ae*/ 	.short	0x003c


	//----- nvinfo : EIATTR_PARAM_CBANK
	.align		4
        /*00b0*/ 	.byte	0x04, 0x0a
        /*00b2*/ 	.short	(.L_51 - .L_50)
	.align		4
.L_50:
        /*00b4*/ 	.word	index@(.nv.constant0._Z15closestNodeCUDAPiS_S_S_S_S_S_i)
        /*00b8*/ 	.short	0x0380
        /*00ba*/ 	.short	0x003c


	//----- nvinfo : EIATTR_SW_WAR
	.align		4
.L_51:
        /*00bc*/ 	.byte	0x04, 0x36
        /*00be*/ 	.short	(.L_53 - .L_52)
.L_52:
        /*00c0*/ 	.word	0x00000008
.L_53:


//--------------------- .nv.callgraph             --------------------------
	.section	.nv.callgraph,"",@"SHT_CUDA_CALLGRAPH"
	.align	4
	.sectionentsize	8
	.align		4
        /*0000*/ 	.word	0x00000000
	.align		4
        /*0004*/ 	.word	0xffffffff
	.align		4
        /*0008*/ 	.word	0x00000000
	.align		4
        /*000c*/ 	.word	0xfffffffe
	.align		4
        /*0010*/ 	.word	0x00000000
	.align		4
        /*0014*/ 	.word	0xfffffffd
	.align		4
        /*0018*/ 	.word	0x00000000
	.align		4
        /*001c*/ 	.word	0xfffffffc


//--------------------- .text._Z9cudaRelaxPiS_S_S_ --------------------------
	.section	.text._Z9cudaRelaxPiS_S_S_,"ax",@progbits
	.align	128
        .global         _Z9cudaRelaxPiS_S_S_
        .type           _Z9cudaRelaxPiS_S_S_,@function
        .size           _Z9cudaRelaxPiS_S_S_,(.L_x_21 - _Z9cudaRelaxPiS_S_S_)
        .other          _Z9cudaRelaxPiS_S_S_,@"STO_CUDA_ENTRY STV_DEFAULT"
_Z9cudaRelaxPiS_S_S_:
.text._Z9cudaRelaxPiS_S_S_:
[----:B------:R-:W-:Y:S08]  /*0000*/  LDC R1, c[0x0][0x37c] ;  /* 0x0000df00ff017b82 */ /* 0x000ff00000000800 */
[----:B------:R-:W0:Y:S01]  /*0010*/  LDC.64 R2, c[0x0][0x398] ;  /* 0x0000e600ff027b82 */ /* 0x000e220000000a00 */
[----:B------:R-:W0:Y:S01]  /*0020*/  LDCU.64 UR4, c[0x0][0x358] ;  /* 0x00006b00ff0477ac */ /* 0x000e220008000a00 */
[----:B------:R-:W1:Y:S06]  /*0030*/  S2R R0, SR_TID.X ;  /* 0x0000000000007919 */ /* 0x000e6c0000002100 */
[----:B------:R-:W1:Y:S08]  /*0040*/  S2UR UR6, SR_CTAID.X ;  /* 0x00000000000679c3 */ /* 0x000e700000002500 */
[----:B------:R-:W1:Y:S01]  /*0050*/  LDC R9, c[0x0][0x360] ;  /* 0x0000d800ff097b82 */ /* 0x000e620000000800 */
[----:B0-----:R-:W2:Y:S07]  /*0060*/  LDG.E R2, desc[UR4][R2.64] ;  /* 0x0000000402027981 */ /* 0x001eae000c1e1900 */
[----:B------:R-:W0:Y:S01]  /*0070*/  LDC.64 R4, c[0x0][0x380] ;  /* 0x0000e000ff047b82 */ /* 0x000e220000000a00 */
[----:B-1----:R-:W-:-:S05]  /*0080*/  IMAD R9, R9, UR6, R0 ;  /* 0x0000000609097c24 */ /* 0x002fca000f8e0200 */
[----:B--2---:R-:W-:-:S05]  /*0090*/  LEA R7, R2, R9, 0xe ;  /* 0x0000000902077211 */ /* 0x004fca00078e70ff */
[----:B0-----:R-:W-:Y:S02]  /*00a0*/  IMAD.WIDE R4, R7, 0x4, R4 ;  /* 0x0000000407047825 */ /* 0x001fe400078e0204 */
[----:B------:R-:W0:Y:S04]  /*00b0*/  LDC.64 R6, c[0x0][0x388] ;  /* 0x0000e200ff067b82 */ /* 0x000e280000000a00 */
[----:B------:R-:W2:Y:S01]  /*00c0*/  LDG.E R4, desc[UR4][R4.64] ;  /* 0x0000000404047981 */ /* 0x000ea2000c1e1900 */
[----:B0-----:R-:W-:-:S05]  /*00d0*/  IMAD.WIDE R2, R2, 0x4, R6 ;  /* 0x0000000402027825 */ /* 0x001fca00078e0206 */
[----:B------:R0:W5:Y:S01]  /*00e0*/  LDG.E R11, desc[UR4][R2.64] ;  /* 0x00000004020b7981 */ /* 0x000162000c1e1900 */
[----:B--2---:R-:W-:-:S13]  /*00f0*/  ISETP.NE.AND P0, PT, R4, RZ, PT ;  /* 0x000000ff0400720c */ /* 0x004fda0003f05270 */
[----:B0-----:R-:W-:Y:S05]  /*0100*/  @!P0 EXIT ;  /* 0x000000000000894d */ /* 0x001fea0003800000 */
[----:B------:R-:W0:Y:S02]  /*0110*/  LDC.64 R2, c[0x0][0x390] ;  /* 0x0000e400ff027b82 */ /* 0x000e240000000a00 */
[----:B0-----:R-:W-:-:S06]  /*0120*/  IMAD.WIDE R2, R9, 0x4, R2 ;  /* 0x0000000409027825 */ /* 0x001fcc00078e0202 */
[----:B------:R-:W2:Y:S02]  /*0130*/  LDG.E R2, desc[UR4][R2.64] ;  /* 0x0000000402027981 */ /* 0x000ea4000c1e1900 */
[----:B--2---:R-:W-:-:S13]  /*0140*/  ISETP.NE.AND P0, PT, R2, 0x1, PT ;  /* 0x000000010200780c */ /* 0x004fda0003f05270 */
[----:B------:R-:W-:Y:S05]  /*0150*/  @!P0 EXIT ;  /* 0x000000000000894d */ /* 0x000fea0003800000 */
[----:B------:R-:W-:-:S05]  /*0160*/  IMAD.WIDE R2, R9, 0x4, R6 ;  /* 0x0000000409027825 */ /* 0x000fca00078e0206 */
[----:B------:R-:W2:Y:S01]  /*0170*/  LDG.E R0, desc[UR4][R2.64] ;  /* 0x0000000402007981 */ /* 0x000ea2000c1e1900 */
[----:B-----5:R-:W-:-:S04]  /*0180*/  IADD3 R11, PT, PT, R4, R11, RZ ;  /* 0x0000000b040b7210 */ /* 0x020fc80007ffe0ff */
[----:B--2---:R-:W-:-:S13]  /*0190*/  ISETP.GE.AND P0, PT, R11, R0, PT ;  /* 0x000000000b00720c */ /* 0x004fda0003f06270 */
[----:B------:R-:W-:Y:S05]  /*01a0*/  @P0 EXIT ;  /* 0x000000000000094d */ /* 0x000fea0003800000 */
[----:B------:R-:W-:Y:S01]  /*01b0*/  STG.E desc[UR4][R2.64], R11 ;  /* 0x0000000b02007986 */ /* 0x000fe2000c101904 */
[----:B------:R-:W-:Y:S05]  /*01c0*/  EXIT ;  /* 0x000000000000794d */ /* 0x000fea0003800000 */
.L_x_0:
[----:B------:R-:W-:-:S00]  /*01d0*/  BRA `(.L_x_0) ;  /* 0xfffffffc00fc7947 */ /* 0x000fc0000383ffff */
[----:B------:R-:W-:-:S00]  /*01e0*/  NOP ;  /* 0x0000000000007918 */ /* 0x000fc00000000000 */
        /* <DEDUP_REMOVED lines=9> */
.L_x_21:


//--------------------- .text._Z15closestNodeCUDAPiS_S_S_S_S_S_i --------------------------
	.section	.text._Z15closestNodeCUDAPiS_S_S_S_S_S_i,"ax",@progbits
	.align	128
        .global         _Z15closestNodeCUDAPiS_S_S_S_S_S_i
        .type           _Z15closestNodeCUDAPiS_S_S_S_S_S_i,@function
        .size           _Z15closestNodeCUDAPiS_S_S_S_S_S_i,(.L_x_22 - _Z15closestNodeCUDAPiS_S_S_S_S_S_i)
        .other          _Z15closestNodeCUDAPiS_S_S_S_S_S_i,@"STO_CUDA_ENTRY STV_DEFAULT"
_Z15closestNodeCUDAPiS_S_S_S_S_S_i:
.text._Z15closestNodeCUDAPiS_S_S_S_S_S_i:
[----:B------:R-:W-:Y:S01]  /*0000*/  LDC R1, c[0x0][0x37c] ;  /* 0x0000df00ff017b82 */ /* 0x000fe20000000800 */
[----:B------:R-:W0:Y:S01]  /*0010*/  S2R R0, SR_CTAID.X ;  /* 0x0000000000007919 */ /* 0x000e220000002500 */
[----:B------:R-:W1:Y:S06]  /*0020*/  LDCU UR7, c[0x0][0x360] ;  /* 0x00006c00ff0777ac */ /* 0x000e6c0008000800 */
[----:B------:R-:W2:Y:S01]  /*0030*/  S2UR UR6, SR_CgaCtaId ;  /* 0x00000000000679c3 */ /* 0x000ea20000008800 */
[----:B------:R-:W-:Y:S01]  /*0040*/  BSSY.RECONVERGENT B0, `(.L_x_1) ;  /* 0x0000021000007945 */ /* 0x000fe20003800200 */
[----:B------:R-:W0:Y:S01]  /*0050*/  S2R R11, SR_TID.X ;  /* 0x00000000000b7919 */ /* 0x000e220000002100 */
[----:B------:R-:W3:Y:S01]  /*0060*/  LDCU UR10, c[0x0][0x3b8] ;  /* 0x00007700ff0a77ac */ /* 0x000ee20008000800 */
[----:B------:R-:W-:Y:S01]  /*0070*/  UMOV UR4, 0x400 ;  /* 0x0000040000047882 */ /* 0x000fe20000000000 */
[----:B------:R-:W4:Y:S01]  /*0080*/  LDCU.64 UR8, c[0x0][0x358] ;  /* 0x00006b00ff0877ac */ /* 0x000f220008000a00 */
[----:B------:R-:W-:Y:S01]  /*0090*/  UIADD3 UR5, UPT, UPT, UR4, 0x800, URZ ;  /* 0x0000080004057890 */ /* 0x000fe2000fffe0ff */
[----:B-1----:R-:W-:Y:S01]  /*00a0*/  IMAD.U32 R7, RZ, RZ, UR7 ;  /* 0x00000007ff077e24 */ /* 0x002fe2000f8e00ff */
[----:B--2---:R-:W-:-:S02]  /*00b0*/  ULEA UR4, UR6, UR4, 0x18 ;  /* 0x0000000406047291 */ /* 0x004fc4000f8ec0ff */
[----:B------:R-:W-:Y:S01]  /*00c0*/  ULEA UR5, UR6, UR5, 0x18 ;  /* 0x0000000506057291 */ /* 0x000fe2000f8ec0ff */
[----:B0-----:R-:W-:-:S03]  /*00d0*/  IMAD R5, R0, UR7, R11 ;  /* 0x0000000700057c24 */ /* 0x001fc6000f8e020b */
[C---:B------:R-:W-:Y:S02]  /*00e0*/  LEA R4, R11.reuse, UR4, 0x2 ;  /* 0x000000040b047c11 */ /* 0x040fe4000f8e10ff */
[----:B------:R-:W-:Y:S02]  /*00f0*/  LEA R6, R11, UR5, 0x2 ;  /* 0x000000050b067c11 */ /* 0x000fe4000f8e10ff */
[----:B---3--:R-:W-:-:S13]  /*0100*/  ISETP.GE.U32.AND P0, PT, R5, UR10, PT ;  /* 0x0000000a05007c0c */ /* 0x008fda000bf06070 */
[----:B----4-:R-:W-:Y:S05]  /*0110*/  @P0 BRA `(.L_x_2) ;  /* 0x00000000004c0947 */ /* 0x010fea0003800000 */
[----:B------:R-:W0:Y:S02]  /*0120*/  LDC.64 R2, c[0x0][0x3a0] ;  /* 0x0000e800ff027b82 */ /* 0x000e240000000a00 */
[----:B0-----:R-:W-:-:S05]  /*0130*/  IMAD.WIDE.U32 R2, R5, 0x4, R2 ;  /* 0x0000000405027825 */ /* 0x001fca00078e0002 */
[----:B------:R-:W2:Y:S01]  /*0140*/  LDG.E R9, desc[UR8][R2.64] ;  /* 0x0000000802097981 */ /* 0x000ea2000c1e1900 */
[----:B------:R-:W-:Y:S01]  /*0150*/  BSSY.RELIABLE B1, `(.L_x_3) ;  /* 0x000000b000017945 */ /* 0x000fe20003800100 */
[----:B--2---:R-:W-:-:S13]  /*0160*/  ISETP.NE.AND P0, PT, R9, 0x7fffffff, PT ;  /* 0x7fffffff0900780c */ /* 0x004fda0003f05270 */
[----:B------:R-:W-:Y:S05]  /*0170*/  @!P0 BRA `(.L_x_4) ;  /* 0x0000000000208947 */ /* 0x000fea0003800000 */
[----:B------:R-:W0:Y:S02]  /*0180*/  LDC.64 R2, c[0x0][0x3a8] ;  /* 0x0000ea00ff027b82 */ /* 0x000e240000000a00 */
[----:B0-----:R-:W-:-:S06]  /*0190*/  IMAD.WIDE.U32 R2, R5, 0x4, R2 ;  /* 0x0000000405027825 */ /* 0x001fcc00078e0002 */
[----:B------:R-:W2:Y:S02]  /*01a0*/  LDG.E R2, desc[UR8][R2.64] ;  /* 0x0000000802027981 */ /* 0x000ea4000c1e1900 */
[----:B--2---:R-:W-:-:S13]  /*01b0*/  ISETP.NE.AND P0, PT, R2, RZ, PT ;  /* 0x000000ff0200720c */ /* 0x004fda0003f05270 */
[----:B------:R0:W-:Y:S01]  /*01c0*/  @!P0 STS [R4], R9 ;  /* 0x0000000904008388 */ /* 0x0001e20000000800 */
[----:B------:R-:W-:Y:S05]  /*01d0*/  @!P0 BREAK.RELIABLE B1 ;  /* 0x0000000000018942 */ /* 0x000fea0003800100 */
[----:B------:R0:W-:Y:S01]  /*01e0*/  @!P0 STS [R6], R5 ;  /* 0x0000000506008388 */ /* 0x0001e20000000800 */
[----:B------:R-:W-:Y:S05]  /*01f0*/  @!P0 BRA `(.L_x_2) ;  /* 0x0000000000148947 */ /* 0x000fea0003800000 */
.L_x_4:
[----:B------:R-:W-:Y:S05]  /*0200*/  BSYNC.RELIABLE B1 ;  /* 0x0000000000017941 */ /* 0x000fea0003800100 */
.L_x_3:
[----:B------:R-:W-:Y:S02]  /*0210*/  IMAD.MOV.U32 R3, RZ, RZ, 0x7fffffff ;  /* 0x7fffffffff037424 */ /* 0x000fe400078e00ff */
[----:B0-----:R-:W-:-:S03]  /*0220*/  IMAD.MOV.U32 R5, RZ, RZ, -0x1 ;  /* 0xffffffffff057424 */ /* 0x001fc600078e00ff */
[----:B------:R1:W-:Y:S04]  /*0230*/  STS [R4], R3 ;  /* 0x0000000304007388 */ /* 0x0003e80000000800 */
[----:B------:R1:W-:Y:S02]  /*0240*/  STS [R6], R5 ;  /* 0x0000000506007388 */ /* 0x0003e40000000800 */
.L_x_2:
[----:B------:R-:W-:Y:S05]  /*0250*/  BSYNC.RECONVERGENT B0 ;  /* 0x0000000000007941 */ /* 0x000fea0003800200 */
.L_x_1:
[----:B------:R-:W-:Y:S05]  /*0260*/  WARPSYNC.ALL ;  /* 0x0000000000007948 */ /* 0x000fea0003800000 */
[----:B------:R-:W-:Y:S01]  /*0270*/  BAR.SYNC.DEFER_BLOCKING 0x0 ;  /* 0x0000000000007b1d */ /* 0x000fe20000010000 */
[----:B------:R-:W-:-:S13]  /*0280*/  ISETP.GE.U32.AND P0, PT, R7, 0x2, PT ;  /* 0x000000020700780c */ /* 0x000fda0003f06070 */
[----:B------:R-:W-:Y:S05]  /*0290*/  @!P0 BRA `(.L_x_5) ;  /* 0x0000000000448947 */ /* 0x000fea0003800000 */
.L_x_8:
[--C-:B01----:R-:W-:Y:S01]  /*02a0*/  IMAD.MOV.U32 R5, RZ, RZ, R7.reuse ;  /* 0x000000ffff057224 */ /* 0x103fe200078e0007 */
[----:B------:R-:W-:Y:S01]  /*02b0*/  SHF.R.U32.HI R7, RZ, 0x1, R7 ;  /* 0x00000001ff077819 */ /* 0x000fe20000011607 */
[----:B------:R-:W-:Y:S03]  /*02c0*/  BSSY.RECONVERGENT B0, `(.L_x_6) ;  /* 0x000000b000007945 */ /* 0x000fe60003800200 */
[----:B------:R-:W-:-:S13]  /*02d0*/  ISETP.GE.U32.AND P0, PT, R11, R7, PT ;  /* 0x000000070b00720c */ /* 0x000fda0003f06070 */
[----:B------:R-:W-:Y:S05]  /*02e0*/  @P0 BRA `(.L_x_7) ;  /* 0x0000000000200947 */ /* 0x000fea0003800000 */
[----:B------:R-:W-:Y:S01]  /*02f0*/  IMAD R2, R7, 0x4, R4 ;  /* 0x0000000407027824 */ /* 0x000fe200078e0204 */
[----:B------:R-:W-:Y:S05]  /*0300*/  LDS R3, [R4] ;  /* 0x0000000004037984 */ /* 0x000fea0000000800 */
[----:B------:R-:W0:Y:S02]  /*0310*/  LDS R2, [R2] ;  /* 0x0000000002027984 */ /* 0x000e240000000800 */
[----:B0-----:R-:W-:-:S13]  /*0320*/  ISETP.GE.AND P0, PT, R2, R3, PT ;  /* 0x000000030200720c */ /* 0x001fda0003f06270 */
[----:B------:R-:W-:Y:S01]  /*0330*/  @!P0 IMAD R3, R7, 0x4, R6 ;  /* 0x0000000407038824 */ /* 0x000fe200078e0206 */
[----:B------:R-:W-:Y:S05]  /*0340*/  @!P0 STS [R4], R2 ;  /* 0x0000000204008388 */ /* 0x000fea0000000800 */
[----:B------:R-:W0:Y:S04]  /*0350*/  @!P0 LDS R3, [R3] ;  /* 0x0000000003038984 */ /* 0x000e280000000800 */
[----:B0-----:R0:W-:Y:S02]  /*0360*/  @!P0 STS [R6], R3 ;  /* 0x0000000306008388 */ /* 0x0011e40000000800 */
.L_x_7:
[----:B------:R-:W-:Y:S05]  /*0370*/  BSYNC.RECONVERGENT B0 ;  /* 0x0000000000007941 */ /* 0x000fea0003800200 */
.L_x_6:
[----:B------:R-:W-:Y:S01]  /*0380*/  BAR.SYNC.DEFER_BLOCKING 0x0 ;  /* 0x0000000000007b1d */ /* 0x000fe20000010000 */
[----:B------:R-:W-:-:S13]  /*0390*/  ISETP.GT.U32.AND P0, PT, R5, 0x3, PT ;  /* 0x000000030500780c */ /* 0x000fda0003f04070 */
[----:B------:R-:W-:Y:S05]  /*03a0*/  @P0 BRA `(.L_x_8) ;  /* 0xfffffffc00bc0947 */ /* 0x000fea000383ffff */
.L_x_5:
[C---:B------:R-:W-:Y:S01]  /*03b0*/  ISETP.NE.AND P1, PT, R11.reuse, RZ, PT ;  /* 0x000000ff0b00720c */ /* 0x040fe20003f25270 */
[----:B------:R-:W-:Y:S01]  /*03c0*/  BSSY.RECONVERGENT B0, `(.L_x_9) ;  /* 0x000000e000007945 */ /* 0x000fe20003800200 */
[----:B------:R-:W-:-:S11]  /*03d0*/  LOP3.LUT P0, RZ, R11, R0, RZ, 0xfc, !PT ;  /* 0x000000000bff7212 */ /* 0x000fd6000780fcff */
[----:B------:R-:W-:Y:S05]  /*03e0*/  @P1 BRA `(.L_x_10) ;  /* 0x00000000002c1947 */ /* 0x000fea0003800000 */
[----:B------:R-:W2:Y:S01]  /*03f0*/  S2UR UR5, SR_CgaCtaId ;  /* 0x00000000000579c3 */ /* 0x000ea20000008800 */
[----:B------:R-:W-:-:S07]  /*0400*/  UMOV UR4, 0x400 ;  /* 0x0000040000047882 */ /* 0x000fce0000000000 */
[----:B01----:R-:W0:Y:S08]  /*0410*/  LDC.64 R2, c[0x0][0x390] ;  /* 0x0000e400ff027b82 */ /* 0x003e300000000a00 */
[----:B------:R-:W1:Y:S01]  /*0420*/  LDC.64 R4, c[0x0][0x398] ;  /* 0x0000e600ff047b82 */ /* 0x000e620000000a00 */
[----:B--2---:R-:W-:Y:S01]  /*0430*/  ULEA UR4, UR5, UR4, 0x18 ;  /* 0x0000000405047291 */ /* 0x004fe2000f8ec0ff */
[----:B0-----:R-:W-:-:S08]  /*0440*/  IMAD.WIDE.U32 R2, R0, 0x4, R2 ;  /* 0x0000000400027825 */ /* 0x001fd000078e0002 */
[----:B------:R-:W0:Y:S04]  /*0450*/  LDS R7, [UR4] ;  /* 0x00000004ff077984 */ /* 0x000e280008000800 */
[----:B------:R-:W2:Y:S01]  /*0460*/  LDS R9, [UR4+0x800] ;  /* 0x00080004ff097984 */ /* 0x000ea20008000800 */
[----:B-1----:R-:W-:-:S03]  /*0470*/  IMAD.WIDE.U32 R4, R0, 0x4, R4 ;  /* 0x0000000400047825 */ /* 0x002fc600078e0004 */
[----:B0-----:R3:W-:Y:S04]  /*0480*/  STG.E desc[UR8][R2.64], R7 ;  /* 0x0000000702007986 */ /* 0x0017e8000c101908 */
[----:B--2---:R3:W-:Y:S02]  /*0490*/  STG.E desc[UR8][R4.64], R9 ;  /* 0x0000000904007986 */ /* 0x0047e4000c101908 */
.L_x_10:
[----:B------:R-:W-:Y:S05]  /*04a0*/  BSYNC.RECONVERGENT B0 ;  /* 0x0000000000007941 */ /* 0x000fea0003800200 */
.L_x_9:
[----:B------:R-:W-:Y:S05]  /*04b0*/  @P0 BRA `(.L_x_11) ;  /* 0x0000000800d80947 */ /* 0x000fea0003800000 */
[----:B------:R-:W-:-:S07]  /*04c0*/  IMAD.MOV.U32 R0, RZ, RZ, 0x10 ;  /* 0x00000010ff007424 */ /* 0x000fce00078e00ff */
.L_x_19:
[C---:B-1-3--:R-:W-:Y:S01]  /*04d0*/  VIADD R2, R0.reuse, 0xffffffff ;  /* 0xffffffff00027836 */ /* 0x04afe20000000000 */
[----:B------:R-:W-:Y:S01]  /*04e0*/  LOP3.LUT R18, R0, 0x7, RZ, 0xc0, !PT ;  /* 0x0000000700127812 */ /* 0x000fe200078ec0ff */
[----:B01----:R-:W-:-:S03]  /*04f0*/  IMAD.MOV.U32 R3, RZ, RZ, RZ ;  /* 0x000000ffff037224 */ /* 0x003fc600078e00ff */
[----:B------:R-:W-:Y:S02]  /*0500*/  ISETP.GE.U32.AND P1, PT, R2, 0x7, PT ;  /* 0x000000070200780c */ /* 0x000fe40003f26070 */
[----:B------:R-:W-:-:S11]  /*0510*/  ISETP.NE.AND P0, PT, R18, RZ, PT ;  /* 0x000000ff1200720c */ /* 0x000fd60003f05270 */
[----:B--2---:R-:W-:Y:S05]  /*0520*/  @!P1 BRA `(.L_x_12) ;  /* 0x0000000400189947 */ /* 0x004fea0003800000 */
[C---:B------:R-:W-:Y:S01]  /*0530*/  IMAD.WIDE.U32 R2, R0.reuse, 0x4, RZ ;  /* 0x0000000400027825 */ /* 0x040fe200078e00ff */
[C---:B------:R-:W-:Y:S02]  /*0540*/  LOP3.LUT R14, R0.reuse, 0xfffffff8, RZ, 0xc0, !PT ;  /* 0xfffffff8000e7812 */ /* 0x040fe400078ec0ff */
[----:B------:R-:W-:Y:S01]  /*0550*/  CS2R R12, SRZ ;  /* 0x00000000000c7805 */ /* 0x000fe2000001ff00 */
[----:B------:R-:W0:Y:S01]  /*0560*/  LDCU.128 UR4, c[0x0][0x390] ;  /* 0x00007200ff0477ac */ /* 0x000e220008000c00 */
[----:B------:R-:W-:Y:S01]  /*0570*/  IMAD.MOV.U32 R15, RZ, RZ, R3 ;  /* 0x000000ffff0f7224 */ /* 0x000fe200078e0003 */
[----:B------:R-:W-:Y:S01]  /*0580*/  LOP3.LUT R3, R0, 0x18, RZ, 0xc0, !PT ;  /* 0x0000001800037812 */ /* 0x000fe200078ec0ff */
[----:B------:R-:W-:-:S07]  /*0590*/  IMAD.MOV R14, RZ, RZ, -R14 ;  /* 0x000000ffff0e7224 */ /* 0x000fce00078e0a0e */
.L_x_13:
[----:B0-----:R-:W-:Y:S02]  /*05a0*/  IADD3 R6, P1, PT, R2, UR4, RZ ;  /* 0x0000000402067c10 */ /* 0x001fe4000ff3e0ff */
[----:B--2---:R-:W-:Y:S02]  /*05b0*/  IADD3 R4, P2, PT, R12, UR4, RZ ;  /* 0x000000040c047c10 */ /* 0x004fe4000ff5e0ff */
[----:B------:R-:W-:Y:S02]  /*05c0*/  IADD3.X R7, PT, PT, R15, UR5, RZ, P1, !PT ;  /* 0x000000050f077c10 */ /* 0x000fe40008ffe4ff */
[----:B------:R-:W-:-:S03]  /*05d0*/  IADD3.X R5, PT, PT, R13, UR5, RZ, P2, !PT ;  /* 0x000000050d057c10 */ /* 0x000fc600097fe4ff */
[----:B------:R-:W2:Y:S04]  /*05e0*/  LDG.E R21, desc[UR8][R6.64] ;  /* 0x0000000806157981 */ /* 0x000ea8000c1e1900 */
[----:B------:R-:W2:Y:S01]  /*05f0*/  LDG.E R8, desc[UR8][R4.64] ;  /* 0x0000000804087981 */ /* 0x000ea2000c1e1900 */
[----:B------:R-:W-:-:S04]  /*0600*/  IADD3 R10, P2, PT, R2, UR6, RZ ;  /* 0x00000006020a7c10 */ /* 0x000fc8000ff5e0ff */
[----:B------:R-:W-:Y:S02]  /*0610*/  IADD3.X R11, PT, PT, R15, UR7, RZ, P2, !PT ;  /* 0x000000070f0b7c10 */ /* 0x000fe400097fe4ff */
[----:B--2---:R-:W-:-:S13]  /*0620*/  ISETP.GE.AND P1, PT, R21, R8, PT ;  /* 0x000000081500720c */ /* 0x004fda0003f26270 */
[----:B------:R0:W-:Y:S04]  /*0630*/  @!P1 STG.E desc[UR8][R4.64], R21 ;  /* 0x0000001504009986 */ /* 0x0001e8000c101908 */
[----:B------:R-:W2:Y:S01]  /*0640*/  @!P1 LDG.E R17, desc[UR8][R10.64] ;  /* 0x000000080a119981 */ /* 0x000ea2000c1e1900 */
[----:B------:R-:W-:-:S04]  /*0650*/  IADD3 R8, P2, PT, R12, UR6, RZ ;  /* 0x000000060c087c10 */ /* 0x000fc8000ff5e0ff */
[----:B------:R-:W-:-:S05]  /*0660*/  IADD3.X R9, PT, PT, R13, UR7, RZ, P2, !PT ;  /* 0x000000070d097c10 */ /* 0x000fca00097fe4ff */
[----:B--2---:R1:W-:Y:S04]  /*0670*/  @!P1 STG.E desc[UR8][R8.64], R17 ;  /* 0x0000001108009986 */ /* 0x0043e8000c101908 */
[----:B------:R-:W2:Y:S04]  /*0680*/  LDG.E R23, desc[UR8][R6.64+0x4] ;  /* 0x0000040806177981 */ /* 0x000ea8000c1e1900 */
[----:B------:R-:W2:Y:S02]  /*0690*/  LDG.E R16, desc[UR8][R4.64+0x4] ;  /* 0x0000040804107981 */ /* 0x000ea4000c1e1900 */
[----:B--2---:R-:W-:-:S13]  /*06a0*/  ISETP.GE.AND P1, PT, R23, R16, PT ;  /* 0x000000101700720c */ /* 0x004fda0003f26270 */
[----:B------:R-:W-:Y:S04]  /*06b0*/  @!P1 STG.E desc[UR8][R4.64+0x4], R23 ;  /* 0x0000041704009986 */ /* 0x000fe8000c101908 */
[----:B------:R-:W2:Y:S04]  /*06c0*/  @!P1 LDG.E R19, desc[UR8][R10.64+0x4] ;  /* 0x000004080a139981 */ /* 0x000ea8000c1e1900 */
[----:B--2---:R2:W-:Y:S04]  /*06d0*/  @!P1 STG.E desc[UR8][R8.64+0x4], R19 ;  /* 0x0000041308009986 */ /* 0x0045e8000c101908 */
[----:B0-----:R-:W3:Y:S04]  /*06e0*/  LDG.E R21, desc[UR8][R6.64+0x8] ;  /* 0x0000080806157981 */ /* 0x001ee8000c1e1900 */
[----:B------:R-:W3:Y:S02]  /*06f0*/  LDG.E R16, desc[UR8][R4.64+0x8] ;  /* 0x0000080804107981 */ /* 0x000ee4000c1e1900 */
[----:B---3--:R-:W-:-:S13]  /*0700*/  ISETP.GE.AND P1, PT, R21, R16, PT ;  /* 0x000000101500720c */ /* 0x008fda0003f26270 */
[----:B------:R-:W-:Y:S04]  /*0710*/  @!P1 STG.E desc[UR8][R4.64+0x8], R21 ;  /* 0x0000081504009986 */ /* 0x000fe8000c101908 */
[----:B-1----:R-:W3:Y:S04]  /*0720*/  @!P1 LDG.E R17, desc[UR8][R10.64+0x8] ;  /* 0x000008080a119981 */ /* 0x002ee8000c1e1900 */
[----:B---3--:R0:W-:Y:S04]  /*0730*/  @!P1 STG.E desc[UR8][R8.64+0x8], R17 ;  /* 0x0000081108009986 */ /* 0x0081e8000c101908 */
[----:B------:R-:W3:Y:S04]  /*0740*/  LDG.E R25, desc[UR8][R6.64+0xc] ;  /* 0x00000c0806197981 */ /* 0x000ee8000c1e1900 */
[----:B------:R-:W3:Y:S02]  /*0750*/  LDG.E R16, desc[UR8][R4.64+0xc] ;  /* 0x00000c0804107981 */ /* 0x000ee4000c1e1900 */
[----:B---3--:R-:W-:-:S13]  /*0760*/  ISETP.GE.AND P1, PT, R25, R16, PT ;  /* 0x000000101900720c */ /* 0x008fda0003f26270 */
[----:B------:R-:W-:Y:S04]  /*0770*/  @!P1 STG.E desc[UR8][R4.64+0xc], R25 ;  /* 0x00000c1904009986 */ /* 0x000fe8000c101908 */
[----:B--2---:R-:W2:Y:S04]  /*0780*/  @!P1 LDG.E R19, desc[UR8][R10.64+0xc] ;  /* 0x00000c080a139981 */ /* 0x004ea8000c1e1900 */
[----:B--2---:R1:W-:Y:S04]  /*0790*/  @!P1 STG.E desc[UR8][R8.64+0xc], R19 ;  /* 0x00000c1308009986 */ /* 0x0043e8000c101908 */
[----:B------:R-:W2:Y:S04]  /*07a0*/  LDG.E R23, desc[UR8][R6.64+0x10] ;  /* 0x0000100806177981 */ /* 0x000ea8000c1e1900 */
[----:B------:R-:W2:Y:S02]  /*07b0*/  LDG.E R16, desc[UR8][R4.64+0x10] ;  /* 0x0000100804107981 */ /* 0x000ea4000c1e1900 */
[----:B--2---:R-:W-:-:S13]  /*07c0*/  ISETP.GE.AND P1, PT, R23, R16, PT ;  /* 0x000000101700720c */ /* 0x004fda0003f26270 */
[----:B------:R-:W-:Y:S04]  /*07d0*/  @!P1 STG.E desc[UR8][R4.64+0x10], R23 ;  /* 0x0000101704009986 */ /* 0x000fe8000c101908 */
[----:B0-----:R-:W2:Y:S04]  /*07e0*/  @!P1 LDG.E R17, desc[UR8][R10.64+0x10] ;  /* 0x000010080a119981 */ /* 0x001ea8000c1e1900 */
[----:B--2---:R0:W-:Y:S04]  /*07f0*/  @!P1 STG.E desc[UR8][R8.64+0x10], R17 ;  /* 0x0000101108009986 */ /* 0x0041e8000c101908 */
[----:B------:R-:W2:Y:S04]  /*0800*/  LDG.E R21, desc[UR8][R6.64+0x14] ;  /* 0x0000140806157981 */ /* 0x000ea8000c1e1900 */
[----:B------:R-:W2:Y:S02]  /*0810*/  LDG.E R16, desc[UR8][R4.64+0x14] ;  /* 0x0000140804107981 */ /* 0x000ea4000c1e1900 */
[----:B--2---:R-:W-:-:S13]  /*0820*/  ISETP.GE.AND P1, PT, R21, R16, PT ;  /* 0x000000101500720c */ /* 0x004fda0003f26270 */
[----:B------:R-:W-:Y:S04]  /*0830*/  @!P1 STG.E desc[UR8][R4.64+0x14], R21 ;  /* 0x0000141504009986 */ /* 0x000fe8000c101908 */
[----:B-1----:R-:W2:Y:S04]  /*0840*/  @!P1 LDG.E R19, desc[UR8][R10.64+0x14] ;  /* 0x000014080a139981 */ /* 0x002ea8000c1e1900 */
[----:B--2---:R1:W-:Y:S04]  /*0850*/  @!P1 STG.E desc[UR8][R8.64+0x14], R19 ;  /* 0x0000141308009986 */ /* 0x0043e8000c101908 */
[----:B------:R-:W2:Y:S04]  /*0860*/  LDG.E R25, desc[UR8][R6.64+0x18] ;  /* 0x0000180806197981 */ /* 0x000ea8000c1e1900 */
[----:B------:R-:W2:Y:S02]  /*0870*/  LDG.E R16, desc[UR8][R4.64+0x18] ;  /* 0x0000180804107981 */ /* 0x000ea4000c1e1900 */
[----:B--2---:R-:W-:-:S13]  /*0880*/  ISETP.GE.AND P1, PT, R25, R16, PT ;  /* 0x000000101900720c */ /* 0x004fda0003f26270 */
[----:B------:R2:W-:Y:S04]  /*0890*/  @!P1 STG.E desc[UR8][R4.64+0x18], R25 ;  /* 0x0000181904009986 */ /* 0x0005e8000c101908 */
[----:B0-----:R-:W3:Y:S04]  /*08a0*/  @!P1 LDG.E R17, desc[UR8][R10.64+0x18] ;  /* 0x000018080a119981 */ /* 0x001ee8000c1e1900 */
[----:B---3--:R2:W-:Y:S04]  /*08b0*/  @!P1 STG.E desc[UR8][R8.64+0x18], R17 ;  /* 0x0000181108009986 */ /* 0x0085e8000c101908 */
[----:B------:R-:W3:Y:S04]  /*08c0*/  LDG.E R23, desc[UR8][R6.64+0x1c] ;  /* 0x00001c0806177981 */ /* 0x000ee8000c1e1900 */
[----:B------:R-:W3:Y:S02]  /*08d0*/  LDG.E R16, desc[UR8][R4.64+0x1c] ;  /* 0x00001c0804107981 */ /* 0x000ee4000c1e1900 */
[----:B---3--:R-:W-:-:S13]  /*08e0*/  ISETP.GE.AND P1, PT, R23, R16, PT ;  /* 0x000000101700720c */ /* 0x008fda0003f26270 */
[----:B------:R2:W-:Y:S04]  /*08f0*/  @!P1 STG.E desc[UR8][R4.64+0x1c], R23 ;  /* 0x00001c1704009986 */ /* 0x0005e8000c101908 */
[----:B-1----:R-:W3:Y:S01]  /*0900*/  @!P1 LDG.E R19, desc[UR8][R10.64+0x1c] ;  /* 0x00001c080a139981 */ /* 0x002ee2000c1e1900 */
[----:B------:R-:W-:Y:S01]  /*0910*/  VIADD R14, R14, 0x8 ;  /* 0x000000080e0e7836 */ /* 0x000fe20000000000 */
[----:B------:R-:W-:-:S04]  /*0920*/  IADD3 R12, P2, PT, R12, 0x20, RZ ;  /* 0x000000200c0c7810 */ /* 0x000fc80007f5e0ff */
[----:B------:R-:W-:Y:S01]  /*0930*/  ISETP.NE.AND P3, PT, R14, RZ, PT ;  /* 0x000000ff0e00720c */ /* 0x000fe20003f65270 */
[----:B------:R-:W-:Y:S01]  /*0940*/  IMAD.X R13, RZ, RZ, R13, P2 ;  /* 0x000000ffff0d7224 */ /* 0x000fe200010e060d */
[----:B---3--:R2:W-:Y:S01]  /*0950*/  @!P1 STG.E desc[UR8][R8.64+0x1c], R19 ;  /* 0x00001c1308009986 */ /* 0x0085e2000c101908 */
[----:B------:R-:W-:-:S05]  /*0960*/  IADD3 R2, P1, PT, R2, 0x20, RZ ;  /* 0x0000002002027810 */ /* 0x000fca0007f3e0ff */
[----:B------:R-:W-:-:S05]  /*0970*/  IMAD.X R15, RZ, RZ, R15, P1 ;  /* 0x000000ffff0f7224 */ /* 0x000fca00008e060f */
[----:B------:R-:W-:Y:S05]  /*0980*/  @P3 BRA `(.L_x_13) ;  /* 0xfffffffc00043947 */ /* 0x000fea000383ffff */
.L_x_12:
[----:B------:R-:W-:Y:S05]  /*0990*/  @!P0 BRA `(.L_x_14) ;  /* 0x0000000400508947 */ /* 0x000fea0003800000 */
[----:B------:R-:W-:Y:S02]  /*09a0*/  ISETP.GE.U32.AND P0, PT, R18, 0x4, PT ;  /* 0x000000041200780c */ /* 0x000fe40003f06070 */
[----:B------:R-:W-:-:S11]  /*09b0*/  LOP3.LUT R14, R0, 0x3, RZ, 0xc0, !PT ;  /* 0x00000003000e7812 */ /* 0x000fd600078ec0ff */
[----:B------:R-:W-:Y:S05]  /*09c0*/  @!P0 BRA `(.L_x_15) ;  /* 0x0000000000908947 */ /* 0x000fea0003800000 */
[----:B--2---:R-:W0:Y:S01]  /*09d0*/  LDC.64 R4, c[0x0][0x390] ;  /* 0x0000e400ff047b82 */ /* 0x004e220000000a00 */
[----:B------:R-:W-:-:S07]  /*09e0*/  IMAD.IADD R9, R3, 0x1, R0 ;  /* 0x0000000103097824 */ /* 0x000fce00078e0200 */
[----:B------:R-:W1:Y:S01]  /*09f0*/  LDC.64 R6, c[0x0][0x398] ;  /* 0x0000e600ff067b82 */ /* 0x000e620000000a00 */
[----:B0-----:R-:W-:-:S04]  /*0a00*/  IMAD.WIDE.U32 R8, R9, 0x4, R4 ;  /* 0x0000000409087825 */ /* 0x001fc800078e0004 */
[C---:B------:R-:W-:Y:S01]  /*0a10*/  IMAD.WIDE.U32 R4, R3.reuse, 0x4, R4 ;  /* 0x0000000403047825 */ /* 0x040fe200078e0004 */
[----:B------:R-:W2:Y:S04]  /*0a20*/  LDG.E R17, desc[UR8][R8.64] ;  /* 0x0000000808117981 */ /* 0x000ea8000c1e1900 */
[----:B------:R-:W2:Y:S01]  /*0a30*/  LDG.E R2, desc[UR8][R4.64] ;  /* 0x0000000804027981 */ /* 0x000ea2000c1e1900 */
[----:B-1----:R-:W-:Y:S01]  /*0a40*/  IMAD.WIDE.U32 R6, R3, 0x4, R6 ;  /* 0x0000000403067825 */ /* 0x002fe200078e0006 */
[----:B--2---:R-:W-:-:S13]  /*0a50*/  ISETP.GE.AND P0, PT, R17, R2, PT ;  /* 0x000000021100720c */ /* 0x004fda0003f06270 */
[C---:B------:R-:W-:Y:S01]  /*0a60*/  @!P0 IMAD.WIDE R10, R0.reuse, 0x4, R6 ;  /* 0x00000004000a8825 */ /* 0x040fe200078e0206 */
[----:B------:R0:W-:Y:S05]  /*0a70*/  @!P0 STG.E desc[UR8][R4.64], R17 ;  /* 0x0000001104008986 */ /* 0x0001ea000c101908 */
[----:B------:R-:W2:Y:S01]  /*0a80*/  @!P0 LDG.E R11, desc[UR8][R10.64] ;  /* 0x000000080a0b8981 */ /* 0x000ea2000c1e1900 */
[----:B------:R-:W-:-:S05]  /*0a90*/  LEA R12, P1, R0, R4, 0x2 ;  /* 0x00000004000c7211 */ /* 0x000fca00078210ff */
[----:B------:R-:W-:Y:S01]  /*0aa0*/  IMAD.X R13, RZ, RZ, R5, P1 ;  /* 0x000000ffff0d7224 */ /* 0x000fe200008e0605 */
[----:B--2---:R1:W-:Y:S04]  /*0ab0*/  @!P0 STG.E desc[UR8][R6.64], R11 ;  /* 0x0000000b06008986 */ /* 0x0043e8000c101908 */
[----:B------:R-:W2:Y:S04]  /*0ac0*/  LDG.E R2, desc[UR8][R4.64+0x4] ;  /* 0x0000040804027981 */ /* 0x000ea8000c1e1900 */
[----:B------:R-:W2:Y:S01]  /*0ad0*/  LDG.E R19, desc[UR8][R12.64+0x4] ;  /* 0x000004080c137981 */ /* 0x000ea2000c1e1900 */
[----:B------:R-:W-:Y:S01]  /*0ae0*/  IMAD.WIDE.U32 R8, R0, 0x4, R6 ;  /* 0x0000000400087825 */ /* 0x000fe200078e0006 */
[----:B--2---:R-:W-:-:S13]  /*0af0*/  ISETP.GE.AND P0, PT, R19, R2, PT ;  /* 0x000000021300720c */ /* 0x004fda0003f06270 */
[----:B------:R2:W-:Y:S04]  /*0b00*/  @!P0 STG.E desc[UR8][R4.64+0x4], R19 ;  /* 0x0000041304008986 */ /* 0x0005e8000c101908 */
[----:B------:R-:W3:Y:S04]  /*0b10*/  @!P0 LDG.E R15, desc[UR8][R8.64+0x4] ;  /* 0x00000408080f8981 */ /* 0x000ee8000c1e1900 */
[----:B---3--:R2:W-:Y:S04]  /*0b20*/  @!P0 STG.E desc[UR8][R6.64+0x4], R15 ;  /* 0x0000040f06008986 */ /* 0x0085e8000c101908 */
[----:B0-----:R-:W3:Y:S04]  /*0b30*/  LDG.E R17, desc[UR8][R12.64+0x8] ;  /* 0x000008080c117981 */ /* 0x001ee8000c1e1900 */
[----:B------:R-:W3:Y:S02]  /*0b40*/  LDG.E R2, desc[UR8][R4.64+0x8] ;  /* 0x0000080804027981 */ /* 0x000ee4000c1e1900 */
[----:B---3--:R-:W-:-:S13]  /*0b50*/  ISETP.GE.AND P0, PT, R17, R2, PT ;  /* 0x000000021100720c */ /* 0x008fda0003f06270 */
[----:B------:R2:W-:Y:S04]  /*0b60*/  @!P0 STG.E desc[UR8][R4.64+0x8], R17 ;  /* 0x0000081104008986 */ /* 0x0005e8000c101908 */
[----:B-1----:R-:W3:Y:S04]  /*0b70*/  @!P0 LDG.E R11, desc[UR8][R8.64+0x8] ;  /* 0x00000808080b8981 */ /* 0x002ee8000c1e1900 */
[----:B---3--:R2:W-:Y:S04]  /*0b80*/  @!P0 STG.E desc[UR8][R6.64+0x8], R11 ;  /* 0x0000080b06008986 */ /* 0x0085e8000c101908 */
[----:B------:R-:W3:Y:S04]  /*0b90*/  LDG.E R21, desc[UR8][R12.64+0xc] ;  /* 0x00000c080c157981 */ /* 0x000ee8000c1e1900 */
[----:B------:R-:W3:Y:S02]  /*0ba0*/  LDG.E R2, desc[UR8][R4.64+0xc] ;  /* 0x00000c0804027981 */ /* 0x000ee4000c1e1900 */
[----:B---3--:R-:W-:-:S13]  /*0bb0*/  ISETP.GE.AND P0, PT, R21, R2, PT ;  /* 0x000000021500720c */ /* 0x008fda0003f06270 */
[----:B--2---:R-:W-:Y:S05]  /*0bc0*/  @P0 BRA `(.L_x_16) ;  /* 0x00000000000c0947 */ /* 0x004fea0003800000 */
[----:B------:R0:W-:Y:S04]  /*0bd0*/  STG.E desc[UR8][R4.64+0xc], R21 ;  /* 0x00000c1504007986 */ /* 0x0001e8000c101908 */
[----:B------:R-:W2:Y:S04]  /*0be0*/  LDG.E R9, desc[UR8][R8.64+0xc] ;  /* 0x00000c0808097981 */ /* 0x000ea8000c1e1900 */
[----:B--2---:R0:W-:Y:S02]  /*0bf0*/  STG.E desc[UR8][R6.64+0xc], R9 ;  /* 0x00000c0906007986 */ /* 0x0041e4000c101908 */
.L_x_16:
[----:B------:R-:W-:-:S07]  /*0c00*/  VIADD R3, R3, 0x4 ;  /* 0x0000000403037836 */ /* 0x000fce0000000000 */
.L_x_15:
[----:B------:R-:W-:-:S13]  /*0c10*/  ISETP.NE.AND P0, PT, R14, RZ, PT ;  /* 0x000000ff0e00720c */ /* 0x000fda0003f05270 */
[----:B------:R-:W-:Y:S05]  /*0c20*/  @!P0 BRA `(.L_x_14) ;  /* 0x0000000000ac8947 */ /* 0x000fea0003800000 */
[----:B------:R-:W-:-:S13]  /*0c30*/  ISETP.NE.AND P0, PT, R14, 0x1, PT ;  /* 0x000000010e00780c */ /* 0x000fda0003f05270 */
[----:B------:R-:W-:Y:S05]  /*0c40*/  @!P0 BRA `(.L_x_17) ;  /* 0x0000000000608947 */ /* 0x000fea0003800000 */
[----:B0-2---:R-:W0:Y:S01]  /*0c50*/  LDC.64 R4, c[0x0][0x390] ;  /* 0x0000e400ff047b82 */ /* 0x005e220000000a00 */
[----:B------:R-:W-:-:S07]  /*0c60*/  IMAD.IADD R9, R3, 0x1, R0 ;  /* 0x0000000103097824 */ /* 0x000fce00078e0200 */
[----:B------:R-:W1:Y:S01]  /*0c70*/  LDC.64 R12, c[0x0][0x398] ;  /* 0x0000e600ff0c7b82 */ /* 0x000e620000000a00 */
[----:B0-----:R-:W-:-:S04]  /*0c80*/  IMAD.WIDE.U32 R6, R9, 0x4, R4 ;  /* 0x0000000409067825 */ /* 0x001fc800078e0004 */
[----:B------:R-:W-:Y:S02]  /*0c90*/  IMAD.WIDE.U32 R4, R3, 0x4, R4 ;  /* 0x0000000403047825 */ /* 0x000fe400078e0004 */
[----:B------:R-:W2:Y:S04]  /*0ca0*/  LDG.E R7, desc[UR8][R6.64] ;  /* 0x0000000806077981 */ /* 0x000ea8000c1e1900 */
[----:B------:R-:W2:Y:S02]  /*0cb0*/  LDG.E R2, desc[UR8][R4.64] ;  /* 0x0000000804027981 */ /* 0x000ea4000c1e1900 */
[----:B--2---:R-:W-:-:S13]  /*0cc0*/  ISETP.GE.AND P0, PT, R7, R2, PT ;  /* 0x000000020700720c */ /* 0x004fda0003f06270 */
[--C-:B-1----:R-:W-:Y:S01]  /*0cd0*/  @!P0 IMAD.WIDE.U32 R8, R9, 0x4, R12.reuse ;  /* 0x0000000409088825 */ /* 0x102fe200078e000c */
[----:B------:R0:W-:Y:S05]  /*0ce0*/  @!P0 STG.E desc[UR8][R4.64], R7 ;  /* 0x0000000704008986 */ /* 0x0001ea000c101908 */
[----:B------:R-:W2:Y:S01]  /*0cf0*/  @!P0 LDG.E R9, desc[UR8][R8.64] ;  /* 0x0000000808098981 */ /* 0x000ea2000c1e1900 */
[----:B------:R-:W-:Y:S01]  /*0d00*/  LEA R10, P1, R0, R4, 0x2 ;  /* 0x00000004000a7211 */ /* 0x000fe200078210ff */
[----:B------:R-:W-:-:S04]  /*0d10*/  IMAD.WIDE.U32 R12, R3, 0x4, R12 ;  /* 0x00000004030c7825 */ /* 0x000fc800078e000c */
[----:B------:R-:W-:Y:S01]  /*0d20*/  IMAD.X R11, RZ, RZ, R5, P1 ;  /* 0x000000ffff0b7224 */ /* 0x000fe200008e0605 */
[----:B--2---:R0:W-:Y:S05]  /*0d30*/  @!P0 STG.E desc[UR8][R12.64], R9 ;  /* 0x000000090c008986 */ /* 0x0041ea000c101908 */
[----:B------:R-:W2:Y:S04]  /*0d40*/  LDG.E R11, desc[UR8][R10.64+0x4] ;  /* 0x000004080a0b7981 */ /* 0x000ea8000c1e1900 */
[----:B------:R-:W2:Y:S02]  /*0d50*/  LDG.E R2, desc[UR8][R4.64+0x4] ;  /* 0x0000040804027981 */ /* 0x000ea4000c1e1900 */
[----:B--2---:R-:W-:-:S13]  /*0d60*/  ISETP.GE.AND P0, PT, R11, R2, PT ;  /* 0x000000020b00720c */ /* 0x004fda0003f06270 */
[----:B0-----:R-:W-:Y:S05]  /*0d70*/  @P0 BRA `(.L_x_18) ;  /* 0x0000000000100947 */ /* 0x001fea0003800000 */
[----:B------:R-:W-:Y:S01]  /*0d80*/  IMAD.WIDE.U32 R6, R0, 0x4, R12 ;  /* 0x0000000400067825 */ /* 0x000fe200078e000c */
[----:B------:R0:W-:Y:S05]  /*0d90*/  STG.E desc[UR8][R4.64+0x4], R11 ;  /* 0x0000040b04007986 */ /* 0x0001ea000c101908 */
[----:B------:R-:W2:Y:S04]  /*0da0*/  LDG.E R7, desc[UR8][R6.64+0x4] ;  /* 0x0000040806077981 */ /* 0x000ea8000c1e1900 */
[----:B--2---:R0:W-:Y:S02]  /*0db0*/  STG.E desc[UR8][R12.64+0x4], R7 ;  /* 0x000004070c007986 */ /* 0x0041e4000c101908 */
.L_x_18:
[----:B------:R-:W-:-:S07]  /*0dc0*/  VIADD R3, R3, 0x2 ;  /* 0x0000000203037836 */ /* 0x000fce0000000000 */
.L_x_17:
[----:B------:R-:W-:-:S04]  /*0dd0*/  LOP3.LUT R2, R0, 0x1, RZ, 0xc0, !PT ;  /* 0x0000000100027812 */ /* 0x000fc800078ec0ff */
[----:B------:R-:W-:-:S13]  /*0de0*/  ISETP.NE.U32.AND P0, PT, R2, 0x1, PT ;  /* 0x000000010200780c */ /* 0x000fda0003f05070 */
[----:B------:R-:W-:Y:S05]  /*0df0*/  @P0 BRA `(.L_x_14) ;  /* 0x0000000000380947 */ /* 0x000fea0003800000 */
[----:B0-----:R-:W2:Y:S01]  /*0e00*/  LDC.64 R6, c[0x0][0x390] ;  /* 0x0000e400ff067b82 */ /* 0x001ea20000000a00 */
[----:B------:R-:W-:-:S04]  /*0e10*/  IMAD.IADD R11, R3, 0x1, R0 ;  /* 0x00000001030b7824 */ /* 0x000fc800078e0200 */
[----:B--2---:R-:W-:-:S04]  /*0e20*/  IMAD.WIDE.U32 R4, R11, 0x4, R6 ;  /* 0x000000040b047825 */ /* 0x004fc800078e0006 */
[----:B------:R-:W-:Y:S01]  /*0e30*/  IMAD.WIDE.U32 R6, R3, 0x4, R6 ;  /* 0x0000000403067825 */ /* 0x000fe200078e0006 */
[----:B------:R-:W2:Y:S04]  /*0e40*/  LDG.E R13, desc[UR8][R4.64] ;  /* 0x00000008040d7981 */ /* 0x000ea8000c1e1900 */
[----:B------:R-:W2:Y:S02]  /*0e50*/  LDG.E R2, desc[UR8][R6.64] ;  /* 0x0000000806027981 */ /* 0x000ea4000c1e1900 */
[----:B--2---:R-:W-:-:S13]  /*0e60*/  ISETP.GE.AND P0, PT, R13, R2, PT ;  /* 0x000000020d00720c */ /* 0x004fda0003f06270 */
[----:B------:R-:W-:Y:S05]  /*0e70*/  @P0 BRA `(.L_x_14) ;  /* 0x0000000000180947 */ /* 0x000fea0003800000 */
[----:B------:R-:W0:Y:S01]  /*0e80*/  LDC.64 R8, c[0x0][0x398] ;  /* 0x0000e600ff087b82 */ /* 0x000e220000000a00 */
[----:B------:R1:W-:Y:S01]  /*0e90*/  STG.E desc[UR8][R6.64], R13 ;  /* 0x0000000d06007986 */ /* 0x0003e2000c101908 */
[----:B0-----:R-:W-:-:S06]  /*0ea0*/  IMAD.WIDE.U32 R4, R11, 0x4, R8 ;  /* 0x000000040b047825 */ /* 0x001fcc00078e0008 */
[----:B------:R-:W2:Y:S01]  /*0eb0*/  LDG.E R5, desc[UR8][R4.64] ;  /* 0x0000000804057981 */ /* 0x000ea2000c1e1900 */
[----:B------:R-:W-:-:S05]  /*0ec0*/  IMAD.WIDE.U32 R2, R3, 0x4, R8 ;  /* 0x0000000403027825 */ /* 0x000fca00078e0008 */
[----:B--2---:R1:W-:Y:S02]  /*0ed0*/  STG.E desc[UR8][R2.64], R5 ;  /* 0x0000000502007986 */ /* 0x0043e4000c101908 */
.L_x_14:
[----:B------:R-:W-:Y:S01]  /*0ee0*/  ISETP.GT.U32.AND P0, PT, R0, 0x1, PT ;  /* 0x000000010000780c */ /* 0x000fe20003f04070 */
[----:B------:R-:W-:Y:S05]  /*0ef0*/  WARPSYNC.ALL ;  /* 0x0000000000007948 */ /* 0x000fea0003800000 */
[----:B------:R-:W-:Y:S01]  /*0f00*/  BAR.SYNC.DEFER_BLOCKING 0x0 ;  /* 0x0000000000007b1d */ /* 0x000fe20000010000 */
[----:B------:R-:W-:-:S06]  /*0f10*/  SHF.R.U32.HI R0, RZ, 0x1, R0 ;  /* 0x00000001ff007819 */ /* 0x000fcc0000011600 */
[----:B------:R-:W-:Y:S05]  /*0f20*/  @P0 BRA `(.L_x_19) ;  /* 0xfffffff400680947 */ /* 0x000fea000383ffff */
[----:B-1----:R-:W1:Y:S08]  /*0f30*/  LDC.64 R2, c[0x0][0x390] ;  /* 0x0000e400ff027b82 */ /* 0x002e700000000a00 */
[----:B0-2---:R-:W0:Y:S08]  /*0f40*/  LDC.64 R4, c[0x0][0x380] ;  /* 0x0000e000ff047b82 */ /* 0x005e300000000a00 */
[----:B------:R-:W2:Y:S01]  /*0f50*/  LDC.64 R6, c[0x0][0x398] ;  /* 0x0000e600ff067b82 */ /* 0x000ea20000000a00 */
[----:B-1----:R-:W0:Y:S07]  /*0f60*/  LDG.E R15, desc[UR8][R2.64] ;  /* 0x00000008020f7981 */ /* 0x002e2e000c1e1900 */
[----:B------:R-:W1:Y:S08]  /*0f70*/  LDC.64 R8, c[0x0][0x388] ;  /* 0x0000e200ff087b82 */ /* 0x000e700000000a00 */
[----:B------:R-:W3:Y:S08]  /*0f80*/  LDC.64 R10, c[0x0][0x3b0] ;  /* 0x0000ec00ff0a7b82 */ /* 0x000ef00000000a00 */
[----:B------:R-:W4:Y:S01]  /*0f90*/  LDC.64 R12, c[0x0][0x3a8] ;  /* 0x0000ea00ff0c7b82 */ /* 0x000f220000000a00 */
[----:B0-----:R0:W-:Y:S04]  /*0fa0*/  STG.E desc[UR8][R4.64], R15 ;  /* 0x0000000f04007986 */ /* 0x0011e8000c101908 */
[----:B--2---:R-:W1:Y:S04]  /*0fb0*/  LDG.E R7, desc[UR8][R6.64] ;  /* 0x0000000806077981 */ /* 0x004e68000c1e1900 */
[----:B-1----:R0:W-:Y:S04]  /*0fc0*/  STG.E desc[UR8][R8.64], R7 ;  /* 0x0000000708007986 */ /* 0x0021e8000c101908 */
[----:B---3--:R0:W-:Y:S04]  /*0fd0*/  STG.E desc[UR8][R10.64], R7 ;  /* 0x000000070a007986 */ /* 0x0081e8000c101908 */
[----:B------:R-:W4:Y:S01]  /*0fe0*/  LDG.E R17, desc[UR8][R8.64] ;  /* 0x0000000808117981 */ /* 0x000f22000c1e1900 */
[----:B------:R-:W-:-:S02]  /*0ff0*/  IMAD.MOV.U32 R19, RZ, RZ, 0x1 ;  /* 0x00000001ff137424 */ /* 0x000fc400078e00ff */
[----:B----4-:R-:W-:-:S05]  /*1000*/  IMAD.WIDE R2, R17, 0x4, R12 ;  /* 0x0000000411027825 */ /* 0x010fca00078e020c */
[----:B------:R0:W-:Y:S02]  /*1010*/  STG.E desc[UR8][R2.64], R19 ;  /* 0x0000001302007986 */ /* 0x0001e4000c101908 */
.L_x_11:
[----:B------:R-:W-:Y:S05]  /*1020*/  WARPSYNC.ALL ;  /* 0x0000000000007948 */ /* 0x000fea0003800000 */
[----:B------:R-:W-:Y:S06]  /*1030*/  BAR.SYNC.DEFER_BLOCKING 0x0 ;  /* 0x0000000000007b1d */ /* 0x000fec0000010000 */
[----:B------:R-:W-:Y:S05]  /*1040*/  EXIT ;  /* 0x000000000000794d */ /* 0x000fea0003800000 */
.L_x_20:
        /* <DEDUP_REMOVED lines=11> */
.L_x_22:


//--------------------- .nv.shared.reserved.0     --------------------------
	.section	.nv.shared.reserved.0,"aw",@nobits
	.weak		__nv_reservedSMEM_offset_0_alias
	.size		__nv_reservedSMEM_offset_0_alias, 0, 64
	.other		__nv_reservedSMEM_offset_0_alias,@"STO_CUDA_RESERVED_SHARED STV_DEFAULT"
__nv_reservedSMEM_offset_0_alias:
	.zero		0
	.zero		64


//--------------------- .nv.shared._Z15closestNodeCUDAPiS_S_S_S_S_S_i --------------------------
	.section	.nv.shared._Z15closestNodeCUDAPiS_S_S_S_S_S_i,"aw",@nobits
	.sectionflags	@""
	.align	4
.nv.shared._Z15closestNodeCUDAPiS_S_S_S_S_S_i:
	.zero		5120


//--------------------- .nv.constant0._Z9cudaRelaxPiS_S_S_ --------------------------
	.section	.nv.constant0._Z9cudaRelaxPiS_S_S_,"a",@progbits
	.sectionflags	@""
	.align	4
.nv.constant0._Z9cudaRelaxPiS_S_S_:
	.zero		928


//--------------------- .nv.constant0._Z15closestNodeCUDAPiS_S_S_S_S_S_i --------------------------
	.section	.nv.constant0._Z15closestNodeCUDAPiS_S_S_S_S_S_i,"a",@progbits
	.sectionflags	@""
	.align	4
.nv.constant0._Z15closestNodeCUDAPiS_S_S_S_S_S_i:
	.zero		956


//--------------------- SYMBOLS --------------------------

	.type		.nv.reservedSmem.offset0,@object
	.size		.nv.reservedSmem.offset0,0x4
	.type		.nv.reservedSmem.cap,@object
	.size		.nv.reservedSmem.cap,0x4
